//
// Generated by NVIDIA NVVM Compiler
//
// Compiler Build ID: CL-36424714
// Cuda compilation tools, release 13.0, V13.0.88
// Based on NVVM 20.0.0
//

.version 9.0
.target sm_100
.address_size 64

	// .globl	_Z12unrolling8v1PiS_j

.visible .entry _Z12unrolling8v1PiS_j(
	.param .u64 .ptr .align 1 _Z12unrolling8v1PiS_j_param_0,
	.param .u64 .ptr .align 1 _Z12unrolling8v1PiS_j_param_1,
	.param .u32 _Z12unrolling8v1PiS_j_param_2
)
{
	.reg .pred 	%p<6>;
	.reg .b32 	%r<37>;
	.reg .b64 	%rd<30>;

	ld.param.u64 	%rd6, [_Z12unrolling8v1PiS_j_param_0];
	ld.param.u64 	%rd5, [_Z12unrolling8v1PiS_j_param_1];
	ld.param.u32 	%r8, [_Z12unrolling8v1PiS_j_param_2];
	cvta.to.global.u64 	%rd1, %rd6;
	mov.u32 	%r1, %tid.x;
	mov.u32 	%r2, %ctaid.x;
	mov.u32 	%r36, %ntid.x;
	mul.lo.s32 	%r9, %r2, %r36;
	shl.b32 	%r10, %r9, 3;
	add.s32 	%r4, %r10, %r1;
	cvt.u64.u32 	%rd2, %r10;
	mad.lo.s32 	%r5, %r36, 7, %r4;
	setp.ge.u32 	%p1, %r5, %r8;
	@%p1 bra 	$L__BB0_2;
	mad.lo.s32 	%r11, %r36, -6, %r5;
	mul.wide.u32 	%rd7, %r11, 4;
	add.s64 	%rd8, %rd1, %rd7;
	ld.global.u32 	%r12, [%rd8];
	mul.wide.u32 	%rd9, %r4, 4;
	add.s64 	%rd10, %rd1, %rd9;
	ld.global.u32 	%r13, [%rd10];
	add.s32 	%r14, %r13, %r12;
	add.s32 	%r15, %r11, %r36;
	mul.wide.u32 	%rd11, %r15, 4;
	add.s64 	%rd12, %rd1, %rd11;
	ld.global.u32 	%r16, [%rd12];
	add.s32 	%r17, %r16, %r14;
	add.s32 	%r18, %r15, %r36;
	mul.wide.u32 	%rd13, %r18, 4;
	add.s64 	%rd14, %rd1, %rd13;
	ld.global.u32 	%r19, [%rd14];
	add.s32 	%r20, %r19, %r17;
	add.s32 	%r21, %r18, %r36;
	mul.wide.u32 	%rd15, %r21, 4;
	add.s64 	%rd16, %rd1, %rd15;
	ld.global.u32 	%r22, [%rd16];
	add.s32 	%r23, %r22, %r20;
	add.s32 	%r24, %r21, %r36;
	mul.wide.u32 	%rd17, %r24, 4;
	add.s64 	%rd18, %rd1, %rd17;
	ld.global.u32 	%r25, [%rd18];
	add.s32 	%r26, %r25, %r23;
	add.s32 	%r27, %r24, %r36;
	mul.wide.u32 	%rd19, %r27, 4;
	add.s64 	%rd20, %rd1, %rd19;
	ld.global.u32 	%r28, [%rd20];
	add.s32 	%r29, %r28, %r26;
	mul.wide.u32 	%rd21, %r5, 4;
	add.s64 	%rd22, %rd1, %rd21;
	ld.global.u32 	%r30, [%rd22];
	add.s32 	%r31, %r30, %r29;
	st.global.u32 	[%rd10], %r31;
$L__BB0_2:
	shl.b64 	%rd23, %rd2, 2;
	add.s64 	%rd3, %rd1, %rd23;
	bar.sync 	0;
	setp.lt.u32 	%p2, %r36, 2;
	@%p2 bra 	$L__BB0_7;
	mul.wide.u32 	%rd24, %r1, 4;
	add.s64 	%rd4, %rd3, %rd24;
$L__BB0_4:
	shr.u32 	%r7, %r36, 1;
	setp.ge.u32 	%p3, %r1, %r7;
	@%p3 bra 	$L__BB0_6;
	mul.wide.u32 	%rd25, %r7, 4;
	add.s64 	%rd26, %rd4, %rd25;
	ld.global.u32 	%r32, [%rd26];
	ld.global.u32 	%r33, [%rd4];
	add.s32 	%r34, %r33, %r32;
	st.global.u32 	[%rd4], %r34;
$L__BB0_6:
	bar.sync 	0;
	setp.gt.u32 	%p4, %r36, 3;
	mov.u32 	%r36, %r7;
	@%p4 bra 	$L__BB0_4;
$L__BB0_7:
	setp.ne.s32 	%p5, %r1, 0;
	@%p5 bra 	$L__BB0_9;
	ld.global.u32 	%r35, [%rd3];
	cvta.to.global.u64 	%rd27, %rd5;
	mul.wide.u32 	%rd28, %r2, 4;
	add.s64 	%rd29, %rd27, %rd28;
	st.global.u32 	[%rd29], %r35;
$L__BB0_9:
	ret;

}
	// .globl	_Z12unrolling8v2PiS_j
.visible .entry _Z12unrolling8v2PiS_j(
	.param .u64 .ptr .align 1 _Z12unrolling8v2PiS_j_param_0,
	.param .u64 .ptr .align 1 _Z12unrolling8v2PiS_j_param_1,
	.param .u32 _Z12unrolling8v2PiS_j_param_2
)
{
	.reg .pred 	%p<6>;
	.reg .b32 	%r<31>;
	.reg .b64 	%rd<23>;

	ld.param.u64 	%rd5, [_Z12unrolling8v2PiS_j_param_0];
	ld.param.u64 	%rd4, [_Z12unrolling8v2PiS_j_param_1];
	ld.param.u32 	%r8, [_Z12unrolling8v2PiS_j_param_2];
	cvta.to.global.u64 	%rd1, %rd5;
	mov.u32 	%r1, %tid.x;
	mov.u32 	%r2, %ctaid.x;
	mov.u32 	%r30, %ntid.x;
	mul.lo.s32 	%r9, %r2, %r30;
	shl.b32 	%r4, %r9, 3;
	add.s32 	%r5, %r4, %r1;
	mad.lo.s32 	%r10, %r30, 7, %r5;
	setp.ge.u32 	%p1, %r10, %r8;
	@%p1 bra 	$L__BB1_2;
	mul.wide.u32 	%rd6, %r5, 4;
	add.s64 	%rd7, %rd1, %rd6;
	ld.global.u32 	%r11, [%rd7];
	mul.wide.u32 	%rd8, %r30, 4;
	add.s64 	%rd9, %rd7, %rd8;
	ld.global.u32 	%r12, [%rd9];
	add.s32 	%r13, %r12, %r11;
	add.s64 	%rd10, %rd9, %rd8;
	ld.global.u32 	%r14, [%rd10];
	add.s32 	%r15, %r14, %r13;
	add.s64 	%rd11, %rd10, %rd8;
	ld.global.u32 	%r16, [%rd11];
	add.s32 	%r17, %r16, %r15;
	add.s64 	%rd12, %rd11, %rd8;
	ld.global.u32 	%r18, [%rd12];
	add.s32 	%r19, %r18, %r17;
	add.s64 	%rd13, %rd12, %rd8;
	ld.global.u32 	%r20, [%rd13];
	add.s32 	%r21, %r20, %r19;
	add.s64 	%rd14, %rd13, %rd8;
	ld.global.u32 	%r22, [%rd14];
	add.s32 	%r23, %r22, %r21;
	add.s64 	%rd15, %rd14, %rd8;
	ld.global.u32 	%r24, [%rd15];
	add.s32 	%r25, %r24, %r23;
	st.global.u32 	[%rd7], %r25;
$L__BB1_2:
	mul.wide.u32 	%rd16, %r4, 4;
	add.s64 	%rd2, %rd1, %rd16;
	bar.sync 	0;
	setp.lt.u32 	%p2, %r30, 2;
	@%p2 bra 	$L__BB1_7;
	mul.wide.u32 	%rd17, %r1, 4;
	add.s64 	%rd3, %rd2, %rd17;
$L__BB1_4:
	shr.u32 	%r7, %r30, 1;
	setp.ge.u32 	%p3, %r1, %r7;
	@%p3 bra 	$L__BB1_6;
	mul.wide.u32 	%rd18, %r7, 4;
	add.s64 	%rd19, %rd3, %rd18;
	ld.global.u32 	%r26, [%rd19];
	ld.global.u32 	%r27, [%rd3];
	add.s32 	%r28, %r27, %r26;
	st.global.u32 	[%rd3], %r28;
$L__BB1_6:
	bar.sync 	0;
	setp.gt.u32 	%p4, %r30, 3;
	mov.u32 	%r30, %r7;
	@%p4 bra 	$L__BB1_4;
$L__BB1_7:
	setp.ne.s32 	%p5, %r1, 0;
	@%p5 bra 	$L__BB1_9;
	ld.global.u32 	%r29, [%rd2];
	cvta.to.global.u64 	%rd20, %rd4;
	mul.wide.u32 	%rd21, %r2, 4;
	add.s64 	%rd22, %rd20, %rd21;
	st.global.u32 	[%rd22], %r29;
$L__BB1_9:
	ret;

}


// ===== COMPILED SASS (sm_100) =====

	.target	sm_100

	.elftype	@"ET_EXEC"


//--------------------- .note.nv.tkinfo           --------------------------
	.section	.note.nv.tkinfo,"",@"SHT_NOTE"
	.sectionflags	@"SHF_NOTE_NV_TKINFO"
	.tkinfo
        /*0018*/ 	.word	0x00000002
        /*0030*/ 	.string	""
        /*0030*/ 	.string	"ptxas"
        /*0030*/ 	.string	"Cuda compilation tools, release 13.0, V13.0.88"
        /*0030*/ 	.string	"Build cuda_13.0.r13.0/compiler.36424714_0"
        /*0030*/ 	.string	"-arch sm_100 -m 64 "



//--------------------- .note.nv.cuinfo           --------------------------
	.section	.note.nv.cuinfo,"",@"SHT_NOTE"
	.sectionflags	@"SHF_NOTE_NV_CUINFO"
        /*0018*/ 	.short	0x0002
        /*001a*/ 	.short	0x0064
        /*001c*/ 	.short	0x0082
	.zero		2


//--------------------- .nv.info                  --------------------------
	.section	.nv.info,"",@"SHT_CUDA_INFO"
	.align	4


	//----- nvinfo : EIATTR_REGCOUNT
	.align		4
        /*0000*/ 	.byte	0x04, 0x2f
        /*0002*/ 	.short	(.L_1 - .L_0)
	.align		4
.L_0:
        /*0004*/ 	.word	index@(_Z12unrolling8v1PiS_j)
        /*0008*/ 	.word	0x0000001c


	//----- nvinfo : EIATTR_FRAME_SIZE
	.align		4
.L_1:
        /*000c*/ 	.byte	0x04, 0x11
        /*000e*/ 	.short	(.L_3 - .L_2)
	.align		4
.L_2:
        /*0010*/ 	.word	index@(_Z12unrolling8v1PiS_j)
        /*0014*/ 	.word	0x00000000


	//----- nvinfo : EIATTR_REGCOUNT
	.align		4
.L_3:
        /*0018*/ 	.byte	0x04, 0x2f
        /*001a*/ 	.short	(.L_5 - .L_4)
	.align		4
.L_4:
        /*001c*/ 	.word	index@(_Z12unrolling8v2PiS_j)
        /*0020*/ 	.word	0x0000001a


	//----- nvinfo : EIATTR_FRAME_SIZE
	.align		4
.L_5:
        /*0024*/ 	.byte	0x04, 0x11
        /*0026*/ 	.short	(.L_7 - .L_6)
	.align		4
.L_6:
        /*0028*/ 	.word	index@(_Z12unrolling8v2PiS_j)
        /*002c*/ 	.word	0x00000000


	//----- nvinfo : EIATTR_MIN_STACK_SIZE
	.align		4
.L_7:
        /*0030*/ 	.byte	0x04, 0x12
        /*0032*/ 	.short	(.L_9 - .L_8)
	.align		4
.L_8:
        /*0034*/ 	.word	index@(_Z12unrolling8v2PiS_j)
        /*0038*/ 	.word	0x00000000


	//----- nvinfo : EIATTR_MIN_STACK_SIZE
	.align		4
.L_9:
        /*003c*/ 	.byte	0x04, 0x12
        /*003e*/ 	.short	(.L_11 - .L_10)
	.align		4
.L_10:
        /*0040*/ 	.word	index@(_Z12unrolling8v1PiS_j)
        /*0044*/ 	.word	0x00000000
.L_11:


//--------------------- .nv.compat                --------------------------
	.section	.nv.compat,"",@"SHT_CUDA_COMPAT_INFO"
	.align	4
        /*0000*/ 	.byte	0x02, 0x09, 0x00, 0x00, 0x02, 0x02, 0x01, 0x00, 0x02, 0x05, 0x05, 0x00, 0x03, 0x07, 0x01, 0x01
        /*0010*/ 	.byte	0x02, 0x03, 0x00, 0x00, 0x02, 0x06, 0x01, 0x00, 0x04, 0x0b, 0x08, 0x00, 0x09, 0x00, 0x00, 0x00
        /*0020*/ 	.byte	0x00, 0x00, 0x00, 0x00


//--------------------- .nv.info._Z12unrolling8v2PiS_j --------------------------
	.section	.nv.info._Z12unrolling8v2PiS_j,"",@"SHT_CUDA_INFO"
	.sectionflags	@""
	.align	4


	//----- nvinfo : EIATTR_CUDA_API_VERSION
	.align		4
        /*0000*/ 	.byte	0x04, 0x37
        /*0002*/ 	.short	(.L_13 - .L_12)
.L_12:
        /*0004*/ 	.word	0x00000082


	//----- nvinfo : EIATTR_KPARAM_INFO
	.align		4
.L_13:
        /*0008*/ 	.byte	0x04, 0x17
        /*000a*/ 	.short	(.L_15 - .L_14)
.L_14:
        /*000c*/ 	.word	0x00000000
        /*0010*/ 	.short	0x0002
        /*0012*/ 	.short	0x0010
        /*0014*/ 	.byte	0x00, 0xf0, 0x11, 0x00


	//----- nvinfo : EIATTR_KPARAM_INFO
	.align		4
.L_15:
        /*0018*/ 	.byte	0x04, 0x17
        /*001a*/ 	.short	(.L_17 - .L_16)
.L_16:
        /*001c*/ 	.word	0x00000000
        /*0020*/ 	.short	0x0001
        /*0022*/ 	.short	0x0008
        /*0024*/ 	.byte	0x00, 0xf5, 0x21, 0x00


	//----- nvinfo : EIATTR_KPARAM_INFO
	.align		4
.L_17:
        /*0028*/ 	.byte	0x04, 0x17
        /*002a*/ 	.short	(.L_19 - .L_18)
.L_18:
        /*002c*/ 	.word	0x00000000
        /*0030*/ 	.short	0x0000
        /*0032*/ 	.short	0x0000
        /*0034*/ 	.byte	0x00, 0xf5, 0x21, 0x00


	//----- nvinfo : EIATTR_SPARSE_MMA_MASK
	.align		4
.L_19:
        /*0038*/ 	.byte	0x03, 0x50
        /*003a*/ 	.short	0x0000


	//----- nvinfo : EIATTR_MAXREG_COUNT
	.align		4
        /*003c*/ 	.byte	0x03, 0x1b
        /*003e*/ 	.short	0x00ff


	//----- nvinfo : EIATTR_NUM_BARRIERS
	.align		4
        /*0040*/ 	.byte	0x02, 0x4c
        /*0042*/ 	.byte	0x01
	.zero		1


	//----- nvinfo : EIATTR_MERCURY_ISA_VERSION
	.align		4
        /*0044*/ 	.byte	0x03, 0x5f
        /*0046*/ 	.short	0x0101


	//----- nvinfo : EIATTR_VRC_CTA_INIT_COUNT
	.align		4
        /*0048*/ 	.byte	0x02, 0x4a
	.zero		1
	.zero		1


	//----- nvinfo : EIATTR_EXIT_INSTR_OFFSETS
	.align		4
        /*004c*/ 	.byte	0x04, 0x1c
        /*004e*/ 	.short	(.L_21 - .L_20)


	//   ....[0]....
.L_20:
        /*0050*/ 	.word	0x00000390


	//   ....[1]....
        /*0054*/ 	.word	0x000003e0


	//----- nvinfo : EIATTR_CRS_STACK_SIZE
	.align		4
.L_21:
        /*0058*/ 	.byte	0x04, 0x1e
        /*005a*/ 	.short	(.L_23 - .L_22)
.L_22:
        /*005c*/ 	.word	0x00000000


	//----- nvinfo : EIATTR_CBANK_PARAM_SIZE
	.align		4
.L_23:
        /*0060*/ 	.byte	0x03, 0x19
        /*0062*/ 	.short	0x0014


	//----- nvinfo : EIATTR_PARAM_CBANK
	.align		4
        /*0064*/ 	.byte	0x04, 0x0a
        /*0066*/ 	.short	(.L_25 - .L_24)
	.align		4
.L_24:
        /*0068*/ 	.word	index@(.nv.constant0._Z12unrolling8v2PiS_j)
        /*006c*/ 	.short	0x0380
        /*006e*/ 	.short	0x0014


	//----- nvinfo : EIATTR_SW_WAR
	.align		4
.L_25:
        /*0070*/ 	.byte	0x04, 0x36
        /*0072*/ 	.short	(.L_27 - .L_26)
.L_26:
        /*0074*/ 	.word	0x00000008
.L_27:


//--------------------- .nv.info._Z12unrolling8v1PiS_j --------------------------
	.section	.nv.info._Z12unrolling8v1PiS_j,"",@"SHT_CUDA_INFO"
	.sectionflags	@""
	.align	4


	//----- nvinfo : EIATTR_CUDA_API_VERSION
	.align		4
        /*0000*/ 	.byte	0x04, 0x37
        /*0002*/ 	.short	(.L_29 - .L_28)
.L_28:
        /*0004*/ 	.word	0x00000082


	//----- nvinfo : EIATTR_KPARAM_INFO
	.align		4
.L_29:
        /*0008*/ 	.byte	0x04, 0x17
        /*000a*/ 	.short	(.L_31 - .L_30)
.L_30:
        /*000c*/ 	.word	0x00000000
        /*0010*/ 	.short	0x0002
        /*0012*/ 	.short	0x0010
        /*0014*/ 	.byte	0x00, 0xf0, 0x11, 0x00


	//----- nvinfo : EIATTR_KPARAM_INFO
	.align		4
.L_31:
        /*0018*/ 	.byte	0x04, 0x17
        /*001a*/ 	.short	(.L_33 - .L_32)
.L_32:
        /*001c*/ 	.word	0x00000000
        /*0020*/ 	.short	0x0001
        /*0022*/ 	.short	0x0008
        /*0024*/ 	.byte	0x00, 0xf5, 0x21, 0x00


	//----- nvinfo : EIATTR_KPARAM_INFO
	.align		4
.L_33:
        /*0028*/ 	.byte	0x04, 0x17
        /*002a*/ 	.short	(.L_35 - .L_34)
.L_34:
        /*002c*/ 	.word	0x00000000
        /*0030*/ 	.short	0x0000
        /*0032*/ 	.short	0x0000
        /*0034*/ 	.byte	0x00, 0xf5, 0x21, 0x00


	//----- nvinfo : EIATTR_SPARSE_MMA_MASK
	.align		4
.L_35:
        /*0038*/ 	.byte	0x03, 0x50
        /*003a*/ 	.short	0x0000


	//----- nvinfo : EIATTR_MAXREG_COUNT
	.align		4
        /*003c*/ 	.byte	0x03, 0x1b
        /*003e*/ 	.short	0x00ff


	//----- nvinfo : EIATTR_NUM_BARRIERS
	.align		4
        /*0040*/ 	.byte	0x02, 0x4c
        /*0042*/ 	.byte	0x01
	.zero		1


	//----- nvinfo : EIATTR_MERCURY_ISA_VERSION
	.align		4
        /*0044*/ 	.byte	0x03, 0x5f
        /*0046*/ 	.short	0x0101


	//----- nvinfo : EIATTR_VRC_CTA_INIT_COUNT
	.align		4
        /*0048*/ 	.byte	0x02, 0x4a
	.zero		1
	.zero		1


	//----- nvinfo : EIATTR_EXIT_INSTR_OFFSETS
	.align		4
        /*004c*/ 	.byte	0x04, 0x1c
        /*004e*/ 	.short	(.L_37 - .L_36)


	//   ....[0]....
.L_36:
        /*0050*/ 	.word	0x00000400


	//   ....[1]....
        /*0054*/ 	.word	0x00000450


	//----- nvinfo : EIATTR_CRS_STACK_SIZE
	.align		4
.L_37:
        /*0058*/ 	.byte	0x04, 0x1e
        /*005a*/ 	.short	(.L_39 - .L_38)
.L_38:
        /*005c*/ 	.word	0x00000000


	//----- nvinfo : EIATTR_CBANK_PARAM_SIZE
	.align		4
.L_39:
        /*0060*/ 	.byte	0x03, 0x19
        /*0062*/ 	.short	0x0014


	//----- nvinfo : EIATTR_PARAM_CBANK
	.align		4
        /*0064*/ 	.byte	0x04, 0x0a
        /*0066*/ 	.short	(.L_41 - .L_40)
	.align		4
.L_40:
        /*0068*/ 	.word	index@(.nv.constant0._Z12unrolling8v1PiS_j)
        /*006c*/ 	.short	0x0380
        /*006e*/ 	.short	0x0014


	//----- nvinfo : EIATTR_SW_WAR
	.align		4
.L_41:
        /*0070*/ 	.byte	0x04, 0x36
        /*0072*/ 	.short	(.L_43 - .L_42)
.L_42:
        /*0074*/ 	.word	0x00000008
.L_43:


//--------------------- .nv.callgraph             --------------------------
	.section	.nv.callgraph,"",@"SHT_CUDA_CALLGRAPH"
	.align	4
	.sectionentsize	8
	.align		4
        /*0000*/ 	.word	0x00000000
	.align		4
        /*0004*/ 	.word	0xffffffff
	.align		4
        /*0008*/ 	.word	0x00000000
	.align		4
        /*000c*/ 	.word	0xfffffffe
	.align		4
        /*0010*/ 	.word	0x00000000
	.align		4
        /*0014*/ 	.word	0xfffffffd
	.align		4
        /*0018*/ 	.word	0x00000000
	.align		4
        /*001c*/ 	.word	0xfffffffc


//--------------------- .text._Z12unrolling8v2PiS_j --------------------------
	.section	.text._Z12unrolling8v2PiS_j,"ax",@progbits
	.align	128
        .global         _Z12unrolling8v2PiS_j
        .type           _Z12unrolling8v2PiS_j,@function
        .size           _Z12unrolling8v2PiS_j,(.L_x_14 - _Z12unrolling8v2PiS_j)
        .other          _Z12unrolling8v2PiS_j,@"STO_CUDA_ENTRY STV_DEFAULT"
_Z12unrolling8v2PiS_j:
.text._Z12unrolling8v2PiS_j:
[----:B------:R-:W-:Y:S01]  /*0000*/  LDC R1, c[0x0][0x37c] ;  /* 0x0000df00ff017b82 */ /* 0x000fe20000000800 */
[----:B------:R-:W0:Y:S07]  /*0010*/  S2R R0, SR_CTAID.X ;  /* 0x0000000000007919 */ /* 0x000e2e0000002500 */
[----:B------:R-:W0:Y:S01]  /*0020*/  LDC R3, c[0x0][0x360] ;  /* 0x0000d800ff037b82 */ /* 0x000e220000000800 */
[----:B------:R-:W1:Y:S01]  /*0030*/  LDCU UR4, c[0x0][0x390] ;  /* 0x00007200ff0477ac */ /* 0x000e620008000800 */
[----:B------:R-:W-:Y:S01]  /*0040*/  BSSY.RECONVERGENT B0, `(.L_x_0) ;  /* 0x0000020000007945 */ /* 0x000fe20003800200 */
[----:B------:R-:W2:Y:S05]  /*0050*/  S2R R2, SR_TID.X ;  /* 0x0000000000027919 */ /* 0x000eaa0000002100 */
[----:B------:R-:W3:Y:S01]  /*0060*/  LDC.64 R4, c[0x0][0x380] ;  /* 0x0000e000ff047b82 */ /* 0x000ee20000000a00 */
[----:B0-----:R-:W-:-:S05]  /*0070*/  IMAD R15, R0, R3, RZ ;  /* 0x00000003000f7224 */ /* 0x001fca00078e02ff */
[----:B------:R-:W-:-:S04]  /*0080*/  SHF.L.U32 R15, R15, 0x3, RZ ;  /* 0x000000030f0f7819 */ /* 0x000fc800000006ff */
[----:B--2---:R-:W-:-:S05]  /*0090*/  IADD3 R8, PT, PT, R15, R2, RZ ;  /* 0x000000020f087210 */ /* 0x004fca0007ffe0ff */
[----:B------:R-:W-:-:S05]  /*00a0*/  IMAD R6, R3, 0x7, R8 ;  /* 0x0000000703067824 */ /* 0x000fca00078e0208 */
[----:B-1----:R-:W-:Y:S01]  /*00b0*/  ISETP.GE.U32.AND P0, PT, R6, UR4, PT ;  /* 0x0000000406007c0c */ /* 0x002fe2000bf06070 */
[----:B------:R-:W0:-:S12]  /*00c0*/  LDCU.64 UR4, c[0x0][0x358] ;  /* 0x00006b00ff0477ac */ /* 0x000e180008000a00 */
[----:B---3--:R-:W-:Y:S05]  /*00d0*/  @P0 BRA `(.L_x_1) ;  /* 0x0000000000580947 */ /* 0x008fea0003800000 */
[----:B------:R-:W1:Y:S02]  /*00e0*/  LDC.64 R6, c[0x0][0x380] ;  /* 0x0000e000ff067b82 */ /* 0x000e640000000a00 */
[----:B-1----:R-:W-:-:S05]  /*00f0*/  IMAD.WIDE.U32 R6, R8, 0x4, R6 ;  /* 0x0000000408067825 */ /* 0x002fca00078e0006 */
[----:B0-----:R-:W2:Y:S01]  /*0100*/  LDG.E R14, desc[UR4][R6.64] ;  /* 0x00000004060e7981 */ /* 0x001ea2000c1e1900 */
[----:B------:R-:W-:-:S04]  /*0110*/  IMAD.WIDE.U32 R20, R3, 0x4, R6 ;  /* 0x0000000403147825 */ /* 0x000fc800078e0006 */
[C---:B------:R-:W-:Y:S02]  /*0120*/  IMAD.WIDE.U32 R22, R3.reuse, 0x4, R20 ;  /* 0x0000000403167825 */ /* 0x040fe400078e0014 */
[----:B------:R-:W2:Y:S02]  /*0130*/  LDG.E R21, desc[UR4][R20.64] ;  /* 0x0000000414157981 */ /* 0x000ea4000c1e1900 */
[C---:B------:R-:W-:Y:S02]  /*0140*/  IMAD.WIDE.U32 R8, R3.reuse, 0x4, R22 ;  /* 0x0000000403087825 */ /* 0x040fe400078e0016 */
[----:B------:R-:W2:Y:S02]  /*0150*/  LDG.E R22, desc[UR4][R22.64] ;  /* 0x0000000416167981 */ /* 0x000ea4000c1e1900 */
[C---:B------:R-:W-:Y:S02]  /*0160*/  IMAD.WIDE.U32 R12, R3.reuse, 0x4, R8 ;  /* 0x00000004030c7825 */ /* 0x040fe400078e0008 */
[----:B------:R-:W3:Y:S02]  /*0170*/  LDG.E R9, desc[UR4][R8.64] ;  /* 0x0000000408097981 */ /* 0x000ee4000c1e1900 */
[----:B------:R-:W-:-:S02]  /*0180*/  IMAD.WIDE.U32 R10, R3, 0x4, R12 ;  /* 0x00000004030a7825 */ /* 0x000fc400078e000c */
[----:B------:R-:W3:Y:S02]  /*0190*/  LDG.E R12, desc[UR4][R12.64] ;  /* 0x000000040c0c7981 */ /* 0x000ee4000c1e1900 */
[C---:B------:R-:W-:Y:S02]  /*01a0*/  IMAD.WIDE.U32 R16, R3.reuse, 0x4, R10 ;  /* 0x0000000403107825 */ /* 0x040fe400078e000a */
[----:B------:R-:W4:Y:S02]  /*01b0*/  LDG.E R11, desc[UR4][R10.64] ;  /* 0x000000040a0b7981 */ /* 0x000f24000c1e1900 */
[----:B------:R-:W-:Y:S02]  /*01c0*/  IMAD.WIDE.U32 R18, R3, 0x4, R16 ;  /* 0x0000000403127825 */ /* 0x000fe400078e0010 */
[----:B------:R-:W4:Y:S04]  /*01d0*/  LDG.E R16, desc[UR4][R16.64] ;  /* 0x0000000410107981 */ /* 0x000f28000c1e1900 */
[----:B------:R-:W5:Y:S01]  /*01e0*/  LDG.E R19, desc[UR4][R18.64] ;  /* 0x0000000412137981 */ /* 0x000f62000c1e1900 */
[----:B--2---:R-:W-:-:S04]  /*01f0*/  IADD3 R14, PT, PT, R22, R21, R14 ;  /* 0x00000015160e7210 */ /* 0x004fc80007ffe00e */
[----:B---3--:R-:W-:-:S04]  /*0200*/  IADD3 R14, PT, PT, R12, R9, R14 ;  /* 0x000000090c0e7210 */ /* 0x008fc80007ffe00e */
[----:B----4-:R-:W-:-:S04]  /*0210*/  IADD3 R14, PT, PT, R16, R11, R14 ;  /* 0x0000000b100e7210 */ /* 0x010fc80007ffe00e */
[----:B-----5:R-:W-:-:S05]  /*0220*/  IADD3 R21, PT, PT, R14, R19, RZ ;  /* 0x000000130e157210 */ /* 0x020fca0007ffe0ff */
[----:B------:R1:W-:Y:S02]  /*0230*/  STG.E desc[UR4][R6.64], R21 ;  /* 0x0000001506007986 */ /* 0x0003e4000c101904 */
.L_x_1:
[----:B0-----:R-:W-:Y:S05]  /*0240*/  BSYNC.RECONVERGENT B0 ;  /* 0x0000000000007941 */ /* 0x001fea0003800200 */
.L_x_0:
[----:B------:R-:W-:Y:S01]  /*0250*/  BAR.SYNC.DEFER_BLOCKING 0x0 ;  /* 0x0000000000007b1d */ /* 0x000fe20000010000 */
[----:B------:R-:W-:Y:S01]  /*0260*/  ISETP.GE.U32.AND P0, PT, R3, 0x2, PT ;  /* 0x000000020300780c */ /* 0x000fe20003f06070 */
[----:B------:R-:W-:-:S12]  /*0270*/  IMAD.WIDE.U32 R4, R15, 0x4, R4 ;  /* 0x000000040f047825 */ /* 0x000fd800078e0004 */
[----:B------:R-:W-:Y:S05]  /*0280*/  @!P0 BRA `(.L_x_2) ;  /* 0x00000000003c8947 */ /* 0x000fea0003800000 */
[----:B-1----:R-:W-:-:S07]  /*0290*/  IMAD.WIDE.U32 R6, R2, 0x4, R4 ;  /* 0x0000000402067825 */ /* 0x002fce00078e0004 */
.L_x_5:
[----:B------:R-:W-:Y:S01]  /*02a0*/  SHF.R.U32.HI R13, RZ, 0x1, R3 ;  /* 0x00000001ff0d7819 */ /* 0x000fe20000011603 */
[----:B------:R-:W-:Y:S03]  /*02b0*/  BSSY.RECONVERGENT B0, `(.L_x_3) ;  /* 0x0000008000007945 */ /* 0x000fe60003800200 */
[----:B------:R-:W-:-:S13]  /*02c0*/  ISETP.GE.U32.AND P0, PT, R2, R13, PT ;  /* 0x0000000d0200720c */ /* 0x000fda0003f06070 */
[----:B0-----:R-:W-:Y:S05]  /*02d0*/  @P0 BRA `(.L_x_4) ;  /* 0x0000000000140947 */ /* 0x001fea0003800000 */
[----:B------:R-:W-:Y:S01]  /*02e0*/  IMAD.WIDE.U32 R8, R13, 0x4, R6 ;  /* 0x000000040d087825 */ /* 0x000fe200078e0006 */
[----:B------:R-:W2:Y:S05]  /*02f0*/  LDG.E R11, desc[UR4][R6.64] ;  /* 0x00000004060b7981 */ /* 0x000eaa000c1e1900 */
[----:B------:R-:W2:Y:S02]  /*0300*/  LDG.E R8, desc[UR4][R8.64] ;  /* 0x0000000408087981 */ /* 0x000ea4000c1e1900 */
[----:B--2---:R-:W-:-:S05]  /*0310*/  IADD3 R11, PT, PT, R8, R11, RZ ;  /* 0x0000000b080b7210 */ /* 0x004fca0007ffe0ff */
[----:B------:R0:W-:Y:S02]  /*0320*/  STG.E desc[UR4][R6.64], R11 ;  /* 0x0000000b06007986 */ /* 0x0001e4000c101904 */
.L_x_4:
[----:B------:R-:W-:Y:S05]  /*0330*/  BSYNC.RECONVERGENT B0 ;  /* 0x0000000000007941 */ /* 0x000fea0003800200 */
.L_x_3:
[----:B------:R-:W-:Y:S01]  /*0340*/  BAR.SYNC.DEFER_BLOCKING 0x0 ;  /* 0x0000000000007b1d */ /* 0x000fe20000010000 */
[----:B------:R-:W-:Y:S02]  /*0350*/  ISETP.GT.U32.AND P0, PT, R3, 0x3, PT ;  /* 0x000000030300780c */ /* 0x000fe40003f04070 */
[----:B------:R-:W-:-:S11]  /*0360*/  MOV R3, R13 ;  /* 0x0000000d00037202 */ /* 0x000fd60000000f00 */
[----:B------:R-:W-:Y:S05]  /*0370*/  @P0 BRA `(.L_x_5) ;  /* 0xfffffffc00c80947 */ /* 0x000fea000383ffff */
.L_x_2:
[----:B------:R-:W-:-:S13]  /*0380*/  ISETP.NE.AND P0, PT, R2, RZ, PT ;  /* 0x000000ff0200720c */ /* 0x000fda0003f05270 */
[----:B------:R-:W-:Y:S05]  /*0390*/  @P0 EXIT ;  /* 0x000000000000094d */ /* 0x000fea0003800000 */
[----:B------:R-:W2:Y:S01]  /*03a0*/  LDG.E R5, desc[UR4][R4.64] ;  /* 0x0000000404057981 */ /* 0x000ea2000c1e1900 */
[----:B------:R-:W3:Y:S02]  /*03b0*/  LDC.64 R2, c[0x0][0x388] ;  /* 0x0000e200ff027b82 */ /* 0x000ee40000000a00 */
[----:B---3--:R-:W-:-:S05]  /*03c0*/  IMAD.WIDE.U32 R2, R0, 0x4, R2 ;  /* 0x0000000400027825 */ /* 0x008fca00078e0002 */
[----:B--2---:R-:W-:Y:S01]  /*03d0*/  STG.E desc[UR4][R2.64], R5 ;  /* 0x0000000502007986 */ /* 0x004fe2000c101904 */
[----:B------:R-:W-:Y:S05]  /*03e0*/  EXIT ;  /* 0x000000000000794d */ /* 0x000fea0003800000 */
.L_x_6:
[----:B------:R-:W-:-:S00]  /*03f0*/  BRA `(.L_x_6) ;  /* 0xfffffffc00fc7947 */ /* 0x000fc0000383ffff */
[----:B------:R-:W-:-:S00]  /*0400*/  NOP ;  /* 0x0000000000007918 */ /* 0x000fc00000000000 */
[----:B------:R-:W-:-:S00]  /*0410*/  NOP ;  /* 0x0000000000007918 */ /* 0x000fc00000000000 */
[----:B------:R-:W-:-:S00]  /*0420*/  NOP ;  /* 0x0000000000007918 */ /* 0x000fc00000000000 */
[----:B------:R-:W-:-:S00]  /*0430*/  NOP ;  /* 0x0000000000007918 */ /* 0x000fc00000000000 */
[----:B------:R-:W-:-:S00]  /*0440*/  NOP ;  /* 0x0000000000007918 */ /* 0x000fc00000000000 */
[----:B------:R-:W-:-:S00]  /*0450*/  NOP ;  /* 0x0000000000007918 */ /* 0x000fc00000000000 */
[----:B------:R-:W-:-:S00]  /*0460*/  NOP ;  /* 0x0000000000007918 */ /* 0x000fc00000000000 */
[----:B------:R-:W-:-:S00]  /*0470*/  NOP ;  /* 0x0000000000007918 */ /* 0x000fc00000000000 */
.L_x_14:


//--------------------- .text._Z12unrolling8v1PiS_j --------------------------
	.section	.text._Z12unrolling8v1PiS_j,"ax",@progbits
	.align	128
        .global         _Z12unrolling8v1PiS_j
        .type           _Z12unrolling8v1PiS_j,@function
        .size           _Z12unrolling8v1PiS_j,(.L_x_15 - _Z12unrolling8v1PiS_j)
        .other          _Z12unrolling8v1PiS_j,@"STO_CUDA_ENTRY STV_DEFAULT"
_Z12unrolling8v1PiS_j:
.text._Z12unrolling8v1PiS_j:
        /* <DEDUP_REMOVED lines=14> */
[----:B------:R-:W1:Y:S01]  /*00e0*/  LDC.64 R6, c[0x0][0x380] ;  /* 0x0000e000ff067b82 */ /* 0x000e620000000a00 */
[----:B------:R-:W-:-:S04]  /*00f0*/  IMAD R25, R14, -0x6, R19 ;  /* 0xfffffffa0e197824 */ /* 0x000fc800078e0213 */
[----:B------:R-:W-:-:S05]  /*0100*/  IMAD.IADD R21, R14, 0x1, R25 ;  /* 0x000000010e157824 */ /* 0x000fca00078e0219 */
[----:B------:R-:W-:-:S05]  /*0110*/  IADD3 R23, PT, PT, R14, R21, RZ ;  /* 0x000000150e177210 */ /* 0x000fca0007ffe0ff */
[----:B------:R-:W-:-:S05]  /*0120*/  IMAD.IADD R9, R14, 0x1, R23 ;  /* 0x000000010e097824 */ /* 0x000fca00078e0217 */
[----:B------:R-:W-:Y:S01]  /*0130*/  IADD3 R11, PT, PT, R14, R9, RZ ;  /* 0x000000090e0b7210 */ /* 0x000fe20007ffe0ff */
[----:B-1----:R-:W-:-:S03]  /*0140*/  IMAD.WIDE.U32 R20, R21, 0x4, R6 ;  /* 0x0000000415147825 */ /* 0x002fc600078e0006 */
[----:B------:R-:W-:Y:S01]  /*0150*/  IADD3 R13, PT, PT, R14, R11, RZ ;  /* 0x0000000b0e0d7210 */ /* 0x000fe20007ffe0ff */
[--C-:B------:R-:W-:Y:S02]  /*0160*/  IMAD.WIDE.U32 R24, R25, 0x4, R6.reuse ;  /* 0x0000000419187825 */ /* 0x100fe400078e0006 */
[----:B0-----:R-:W2:Y:S02]  /*0170*/  LDG.E R21, desc[UR4][R20.64] ;  /* 0x0000000414157981 */ /* 0x001ea4000c1e1900 */
[--C-:B------:R-:W-:Y:S02]  /*0180*/  IMAD.WIDE.U32 R4, R5, 0x4, R6.reuse ;  /* 0x0000000405047825 */ /* 0x100fe400078e0006 */
[----:B------:R-:W2:Y:S02]  /*0190*/  LDG.E R16, desc[UR4][R24.64] ;  /* 0x0000000418107981 */ /* 0x000ea4000c1e1900 */
[--C-:B------:R-:W-:Y:S02]  /*01a0*/  IMAD.WIDE.U32 R22, R23, 0x4, R6.reuse ;  /* 0x0000000417167825 */ /* 0x100fe400078e0006 */
[----:B------:R-:W2:Y:S02]  /*01b0*/  LDG.E R18, desc[UR4][R4.64] ;  /* 0x0000000404127981 */ /* 0x000ea4000c1e1900 */
[----:B------:R-:W-:-:S02]  /*01c0*/  IMAD.WIDE.U32 R8, R9, 0x4, R6 ;  /* 0x0000000409087825 */ /* 0x000fc400078e0006 */
[----:B------:R-:W3:Y:S02]  /*01d0*/  LDG.E R22, desc[UR4][R22.64] ;  /* 0x0000000416167981 */ /* 0x000ee4000c1e1900 */
[--C-:B------:R-:W-:Y:S02]  /*01e0*/  IMAD.WIDE.U32 R10, R11, 0x4, R6.reuse ;  /* 0x000000040b0a7825 */ /* 0x100fe400078e0006 */
[----:B------:R-:W3:Y:S02]  /*01f0*/  LDG.E R8, desc[UR4][R8.64] ;  /* 0x0000000408087981 */ /* 0x000ee4000c1e1900 */
[--C-:B------:R-:W-:Y:S02]  /*0200*/  IMAD.WIDE.U32 R12, R13, 0x4, R6.reuse ;  /* 0x000000040d0c7825 */ /* 0x100fe400078e0006 */
[----:B------:R-:W4:Y:S02]  /*0210*/  LDG.E R10, desc[UR4][R10.64] ;  /* 0x000000040a0a7981 */ /* 0x000f24000c1e1900 */
[----:B------:R-:W-:-:S02]  /*0220*/  IMAD.WIDE.U32 R6, R19, 0x4, R6 ;  /* 0x0000000413067825 */ /* 0x000fc400078e0006 */
[----:B------:R-:W4:Y:S04]  /*0230*/  LDG.E R12, desc[UR4][R12.64] ;  /* 0x000000040c0c7981 */ /* 0x000f28000c1e1900 */
[----:B------:R-:W5:Y:S01]  /*0240*/  LDG.E R6, desc[UR4][R6.64] ;  /* 0x0000000406067981 */ /* 0x000f62000c1e1900 */
[----:B--2---:R-:W-:-:S04]  /*0250*/  IADD3 R21, PT, PT, R21, R18, R16 ;  /* 0x0000001215157210 */ /* 0x004fc80007ffe010 */
[----:B---3--:R-:W-:-:S04]  /*0260*/  IADD3 R21, PT, PT, R8, R22, R21 ;  /* 0x0000001608157210 */ /* 0x008fc80007ffe015 */
[----:B----4-:R-:W-:-:S05]  /*0270*/  IADD3 R21, PT, PT, R12, R10, R21 ;  /* 0x0000000a0c157210 */ /* 0x010fca0007ffe015 */
[----:B-----5:R-:W-:-:S05]  /*0280*/  IMAD.IADD R21, R21, 0x1, R6 ;  /* 0x0000000115157824 */ /* 0x020fca00078e0206 */
[----:B------:R1:W-:Y:S02]  /*0290*/  STG.E desc[UR4][R4.64], R21 ;  /* 0x0000001504007986 */ /* 0x0003e4000c101904 */
.L_x_8:
[----:B0-----:R-:W-:Y:S05]  /*02a0*/  BSYNC.RECONVERGENT B0 ;  /* 0x0000000000007941 */ /* 0x001fea0003800200 */
.L_x_7:
[----:B------:R-:W-:Y:S01]  /*02b0*/  BAR.SYNC.DEFER_BLOCKING 0x0 ;  /* 0x0000000000007b1d */ /* 0x000fe20000010000 */
[----:B------:R-:W-:Y:S02]  /*02c0*/  ISETP.GE.U32.AND P0, PT, R14, 0x2, PT ;  /* 0x000000020e00780c */ /* 0x000fe40003f06070 */
[----:B------:R-:W-:-:S04]  /*02d0*/  LEA R2, P1, R0, R2, 0x2 ;  /* 0x0000000200027211 */ /* 0x000fc800078210ff */
[----:B------:R-:W-:-:S07]  /*02e0*/  LEA.HI.X R3, R0, R3, RZ, 0x2, P1 ;  /* 0x0000000300037211 */ /* 0x000fce00008f14ff */
[----:B------:R-:W-:Y:S05]  /*02f0*/  @!P0 BRA `(.L_x_9) ;  /* 0x00000000003c8947 */ /* 0x000fea0003800000 */
[----:B-1----:R-:W-:-:S07]  /*0300*/  IMAD.WIDE.U32 R4, R15, 0x4, R2 ;  /* 0x000000040f047825 */ /* 0x002fce00078e0002 */
.L_x_12:
        /* <DEDUP_REMOVED lines=9> */
.L_x_11:
[----:B------:R-:W-:Y:S05]  /*03a0*/  BSYNC.RECONVERGENT B0 ;  /* 0x0000000000007941 */ /* 0x000fea0003800200 */
.L_x_10:
[----:B------:R-:W-:Y:S01]  /*03b0*/  BAR.SYNC.DEFER_BLOCKING 0x0 ;  /* 0x0000000000007b1d */ /* 0x000fe20000010000 */
[----:B------:R-:W-:Y:S02]  /*03c0*/  ISETP.GT.U32.AND P0, PT, R14, 0x3, PT ;  /* 0x000000030e00780c */ /* 0x000fe40003f04070 */
[----:B------:R-:W-:-:S11]  /*03d0*/  MOV R14, R0 ;  /* 0x00000000000e7202 */ /* 0x000fd60000000f00 */
[----:B------:R-:W-:Y:S05]  /*03e0*/  @P0 BRA `(.L_x_12) ;  /* 0xfffffffc00c80947 */ /* 0x000fea000383ffff */
.L_x_9:
[----:B------:R-:W-:-:S13]  /*03f0*/  ISETP.NE.AND P0, PT, R15, RZ, PT ;  /* 0x000000ff0f00720c */ /* 0x000fda0003f05270 */
[----:B------:R-:W-:Y:S05]  /*0400*/  @P0 EXIT ;  /* 0x000000000000094d */ /* 0x000fea0003800000 */
[----:B------:R-:W2:Y:S01]  /*0410*/  LDG.E R3, desc[UR4][R2.64] ;  /* 0x0000000402037981 */ /* 0x000ea2000c1e1900 */
[----:B01----:R-:W0:Y:S02]  /*0420*/  LDC.64 R4, c[0x0][0x388] ;  /* 0x0000e200ff047b82 */ /* 0x003e240000000a00 */
[----:B0-----:R-:W-:-:S05]  /*0430*/  IMAD.WIDE.U32 R4, R17, 0x4, R4 ;  /* 0x0000000411047825 */ /* 0x001fca00078e0004 */
[----:B--2---:R-:W-:Y:S01]  /*0440*/  STG.E desc[UR4][R4.64], R3 ;  /* 0x0000000304007986 */ /* 0x004fe2000c101904 */
[----:B------:R-:W-:Y:S05]  /*0450*/  EXIT ;  /* 0x000000000000794d */ /* 0x000fea0003800000 */
.L_x_13:
        /* <DEDUP_REMOVED lines=10> */
.L_x_15:


//--------------------- .nv.shared.reserved.0     --------------------------
	.section	.nv.shared.reserved.0,"aw",@nobits
	.weak		__nv_reservedSMEM_offset_0_alias
	.size		__nv_reservedSMEM_offset_0_alias, 0, 64
	.other		__nv_reservedSMEM_offset_0_alias,@"STO_CUDA_RESERVED_SHARED STV_DEFAULT"
__nv_reservedSMEM_offset_0_alias:
	.zero		0
	.zero		64


//--------------------- .nv.constant0._Z12unrolling8v2PiS_j --------------------------
	.section	.nv.constant0._Z12unrolling8v2PiS_j,"a",@progbits
	.sectionflags	@""
	.align	4
.nv.constant0._Z12unrolling8v2PiS_j:
	.zero		916


//--------------------- .nv.constant0._Z12unrolling8v1PiS_j --------------------------
	.section	.nv.constant0._Z12unrolling8v1PiS_j,"a",@progbits
	.sectionflags	@""
	.align	4
.nv.constant0._Z12unrolling8v1PiS_j:
	.zero		916


//--------------------- SYMBOLS --------------------------

	.type		.nv.reservedSmem.offset0,@object
	.size		.nv.reservedSmem.offset0,0x4
